//
// Generated by NVIDIA NVVM Compiler
//
// Compiler Build ID: CL-36424714
// Cuda compilation tools, release 13.0, V13.0.88
// Based on NVVM 20.0.0
//

.version 9.0
.target sm_100
.address_size 64

	// .globl	_Z10checkIndexv
.extern .func  (.param .b32 func_retval0) vprintf
(
	.param .b64 vprintf_param_0,
	.param .b64 vprintf_param_1
)
;
.global .align 1 .b8 $str[93] = {120, 32, 105, 110, 100, 101, 120, 58, 32, 37, 100, 44, 32, 116, 104, 114, 101, 97, 100, 73, 100, 120, 58, 40, 37, 100, 44, 37, 100, 44, 37, 100, 41, 32, 98, 108, 111, 99, 107, 73, 100, 120, 58, 40, 37, 100, 44, 37, 100, 44, 37, 100, 41, 32, 98, 108, 111, 99, 107, 68, 105, 109, 58, 40, 37, 100, 44, 37, 100, 44, 37, 100, 41, 32, 103, 114, 105, 100, 68, 105, 109, 40, 37, 100, 44, 37, 100, 44, 37, 100, 41, 10};
.global .align 1 .b8 $str$1[15] = {45, 45, 45, 45, 45, 45, 45, 45, 45, 45, 45, 45, 46, 10};

.visible .entry _Z10checkIndexv()
{
	.local .align 8 .b8 	__local_depot0[56];
	.reg .b64 	%SP;
	.reg .b64 	%SPL;
	.reg .b32 	%r<20>;
	.reg .b64 	%rd<7>;

	mov.u64 	%SPL, __local_depot0;
	cvta.local.u64 	%SP, %SPL;
	add.u64 	%rd1, %SP, 0;
	add.u64 	%rd2, %SPL, 0;
	mov.u32 	%r1, %tid.x;
	mov.u32 	%r2, %tid.y;
	mov.u32 	%r3, %ntid.x;
	mov.u32 	%r4, %ctaid.x;
	mov.u32 	%r5, %ntid.y;
	mov.u32 	%r6, %ctaid.y;
	mov.u32 	%r7, %nctaid.x;
	mad.lo.s32 	%r8, %r7, %r6, %r4;
	mad.lo.s32 	%r9, %r8, %r5, %r2;
	mad.lo.s32 	%r10, %r9, %r3, %r1;
	mov.u32 	%r11, %tid.z;
	mov.u32 	%r12, %ctaid.z;
	mov.u32 	%r13, %ntid.z;
	mov.u32 	%r14, %nctaid.y;
	mov.u32 	%r15, %nctaid.z;
	st.local.v2.u32 	[%rd2], {%r10, %r1};
	st.local.v2.u32 	[%rd2+8], {%r2, %r11};
	st.local.v2.u32 	[%rd2+16], {%r4, %r6};
	st.local.v2.u32 	[%rd2+24], {%r12, %r3};
	st.local.v2.u32 	[%rd2+32], {%r5, %r13};
	st.local.v2.u32 	[%rd2+40], {%r7, %r14};
	st.local.u32 	[%rd2+48], %r15;
	mov.u64 	%rd3, $str;
	cvta.global.u64 	%rd4, %rd3;
	{ // callseq 0, 0
	.param .b64 param0;
	st.param.b64 	[param0], %rd4;
	.param .b64 param1;
	st.param.b64 	[param1], %rd1;
	.param .b32 retval0;
	call.uni (retval0), 
	vprintf, 
	(
	param0, 
	param1
	);
	ld.param.b32 	%r16, [retval0];
	} // callseq 0
	mov.u64 	%rd5, $str$1;
	cvta.global.u64 	%rd6, %rd5;
	{ // callseq 1, 0
	.param .b64 param0;
	st.param.b64 	[param0], %rd6;
	.param .b64 param1;
	st.param.b64 	[param1], 0;
	.param .b32 retval0;
	call.uni (retval0), 
	vprintf, 
	(
	param0, 
	param1
	);
	ld.param.b32 	%r18, [retval0];
	} // callseq 1
	ret;

}


// ===== COMPILED SASS (sm_100) =====

	.target	sm_100

	.elftype	@"ET_EXEC"


//--------------------- .note.nv.tkinfo           --------------------------
	.section	.note.nv.tkinfo,"",@"SHT_NOTE"
	.sectionflags	@"SHF_NOTE_NV_TKINFO"
	.tkinfo
        /*0018*/ 	.word	0x00000002
        /*0030*/ 	.string	""
        /*0030*/ 	.string	"ptxas"
        /*0030*/ 	.string	"Cuda compilation tools, release 13.0, V13.0.88"
        /*0030*/ 	.string	"Build cuda_13.0.r13.0/compiler.36424714_0"
        /*0030*/ 	.string	"-arch sm_100 -m 64 "



//--------------------- .note.nv.cuinfo           --------------------------
	.section	.note.nv.cuinfo,"",@"SHT_NOTE"
	.sectionflags	@"SHF_NOTE_NV_CUINFO"
        /*0018*/ 	.short	0x0002
        /*001a*/ 	.short	0x0064
        /*001c*/ 	.short	0x0082
	.zero		2


//--------------------- .nv.info                  --------------------------
	.section	.nv.info,"",@"SHT_CUDA_INFO"
	.align	4


	//----- nvinfo : EIATTR_REGCOUNT
	.align		4
        /*0000*/ 	.byte	0x04, 0x2f
        /*0002*/ 	.short	(.L_3 - .L_2)
	.align		4
.L_2:
        /*0004*/ 	.word	index@(_Z10checkIndexv)
        /*0008*/ 	.word	0x00000018


	//----- nvinfo : EIATTR_FRAME_SIZE
	.align		4
.L_3:
        /*000c*/ 	.byte	0x04, 0x11
        /*000e*/ 	.short	(.L_5 - .L_4)
	.align		4
.L_4:
        /*0010*/ 	.word	index@(_Z10checkIndexv)
        /*0014*/ 	.word	0x00000038


	//----- nvinfo : EIATTR_MIN_STACK_SIZE
	.align		4
.L_5:
        /*0018*/ 	.byte	0x04, 0x12
        /*001a*/ 	.short	(.L_7 - .L_6)
	.align		4
.L_6:
        /*001c*/ 	.word	index@(_Z10checkIndexv)
        /*0020*/ 	.word	0x00000038
.L_7:


//--------------------- .nv.compat                --------------------------
	.section	.nv.compat,"",@"SHT_CUDA_COMPAT_INFO"
	.align	4
        /*0000*/ 	.byte	0x02, 0x09, 0x00, 0x00, 0x02, 0x02, 0x01, 0x00, 0x02, 0x05, 0x05, 0x00, 0x03, 0x07, 0x01, 0x01
        /*0010*/ 	.byte	0x02, 0x03, 0x00, 0x00, 0x02, 0x06, 0x01, 0x00, 0x04, 0x0b, 0x08, 0x00, 0x09, 0x00, 0x00, 0x00
        /*0020*/ 	.byte	0x00, 0x00, 0x00, 0x00


//--------------------- .nv.info._Z10checkIndexv  --------------------------
	.section	.nv.info._Z10checkIndexv,"",@"SHT_CUDA_INFO"
	.sectionflags	@""
	.align	4


	//----- nvinfo : EIATTR_CUDA_API_VERSION
	.align		4
        /*0000*/ 	.byte	0x04, 0x37
        /*0002*/ 	.short	(.L_9 - .L_8)
.L_8:
        /*0004*/ 	.word	0x00000082


	//----- nvinfo : EIATTR_SPARSE_MMA_MASK
	.align		4
.L_9:
        /*0008*/ 	.byte	0x03, 0x50
        /*000a*/ 	.short	0x0000


	//----- nvinfo : EIATTR_MAXREG_COUNT
	.align		4
        /*000c*/ 	.byte	0x03, 0x1b
        /*000e*/ 	.short	0x00ff


	//----- nvinfo : EIATTR_EXTERNS
	.align		4
        /*0010*/ 	.byte	0x04, 0x0f
        /*0012*/ 	.short	(.L_11 - .L_10)


	//   ....[0]....
	.align		4
.L_10:
        /*0014*/ 	.word	index@(vprintf)


	//----- nvinfo : EIATTR_MERCURY_ISA_VERSION
	.align		4
.L_11:
        /*0018*/ 	.byte	0x03, 0x5f
        /*001a*/ 	.short	0x0101


	//----- nvinfo : EIATTR_VRC_CTA_INIT_COUNT
	.align		4
        /*001c*/ 	.byte	0x02, 0x4a
	.zero		1
	.zero		1


	//----- nvinfo : EIATTR_SYSCALL_OFFSETS
	.align		4
        /*0020*/ 	.byte	0x04, 0x46
        /*0022*/ 	.short	(.L_13 - .L_12)


	//   ....[0]....
.L_12:
        /*0024*/ 	.word	0x00000220


	//   ....[1]....
        /*0028*/ 	.word	0x00000290


	//----- nvinfo : EIATTR_EXIT_INSTR_OFFSETS
	.align		4
.L_13:
        /*002c*/ 	.byte	0x04, 0x1c
        /*002e*/ 	.short	(.L_15 - .L_14)


	//   ....[0]....
.L_14:
        /*0030*/ 	.word	0x000002a0


	//----- nvinfo : EIATTR_SW_WAR
	.align		4
.L_15:
        /*0034*/ 	.byte	0x04, 0x36
        /*0036*/ 	.short	(.L_17 - .L_16)
.L_16:
        /*0038*/ 	.word	0x00000008
.L_17:


//--------------------- .nv.callgraph             --------------------------
	.section	.nv.callgraph,"",@"SHT_CUDA_CALLGRAPH"
	.align	4
	.sectionentsize	8
	.align		4
        /*0000*/ 	.word	0x00000000
	.align		4
        /*0004*/ 	.word	0xffffffff
	.align		4
        /*0008*/ 	.word	index@(_Z10checkIndexv)
	.align		4
        /*000c*/ 	.word	index@(vprintf)
	.align		4
        /*0010*/ 	.word	0x00000000
	.align		4
        /*0014*/ 	.word	0xfffffffe
	.align		4
        /*0018*/ 	.word	0x00000000
	.align		4
        /*001c*/ 	.word	0xfffffffd
	.align		4
        /*0020*/ 	.word	0x00000000
	.align		4
        /*0024*/ 	.word	0xfffffffc


//--------------------- .nv.constant4             --------------------------
	.section	.nv.constant4,"a",@progbits
	.align	8
	.align		8
.nv.constant4:
        /*0000*/ 	.dword	vprintf
	.align		8
        /*0008*/ 	.dword	$str
	.align		8
        /*0010*/ 	.dword	$str$1


//--------------------- .text._Z10checkIndexv     --------------------------
	.section	.text._Z10checkIndexv,"ax",@progbits
	.align	128
        .global         _Z10checkIndexv
        .type           _Z10checkIndexv,@function
        .size           _Z10checkIndexv,(.L_x_3 - _Z10checkIndexv)
        .other          _Z10checkIndexv,@"STO_CUDA_ENTRY STV_DEFAULT"
_Z10checkIndexv:
.text._Z10checkIndexv:
[----:B------:R-:W0:Y:S01]  /*0000*/  LDC R1, c[0x0][0x37c] ;  /* 0x0000df00ff017b82 */ /* 0x000e220000000800 */
[----:B------:R-:W1:Y:S01]  /*0010*/  S2R R6, SR_CTAID.X ;  /* 0x0000000000067919 */ /* 0x000e620000002500 */
[----:B------:R-:W2:Y:S06]  /*0020*/  LDCU UR5, c[0x0][0x2fc] ;  /* 0x00005f80ff0577ac */ /* 0x000eac0008000800 */
[----:B------:R-:W3:Y:S01]  /*0030*/  LDC R15, c[0x0][0x360] ;  /* 0x0000d800ff0f7b82 */ /* 0x000ee20000000800 */
[----:B0-----:R-:W-:Y:S01]  /*0040*/  VIADD R1, R1, 0xffffffc8 ;  /* 0xffffffc801017836 */ /* 0x001fe20000000000 */
[----:B------:R-:W1:Y:S01]  /*0050*/  S2R R7, SR_CTAID.Y ;  /* 0x0000000000077919 */ /* 0x000e620000002600 */
[----:B------:R-:W-:Y:S01]  /*0060*/  MOV R16, 0x0 ;  /* 0x0000000000107802 */ /* 0x000fe20000000f00 */
[----:B------:R-:W0:Y:S01]  /*0070*/  LDCU UR4, c[0x0][0x2f8] ;  /* 0x00005f00ff0477ac */ /* 0x000e220008000800 */
[----:B------:R-:W4:Y:S03]  /*0080*/  S2R R4, SR_TID.Y ;  /* 0x0000000000047919 */ /* 0x000f260000002200 */
[----:B------:R-:W4:Y:S01]  /*0090*/  LDC R10, c[0x0][0x364] ;  /* 0x0000d900ff0a7b82 */ /* 0x000f220000000800 */
[----:B------:R-:W5:Y:S01]  /*00a0*/  LDCU.64 UR6, c[0x4][0x8] ;  /* 0x01000100ff0677ac */ /* 0x000f620008000a00 */
[----:B------:R-:W2:Y:S01]  /*00b0*/  S2R R3, SR_TID.X ;  /* 0x0000000000037919 */ /* 0x000ea20000002100 */
[----:B------:R-:W3:Y:S05]  /*00c0*/  S2R R14, SR_CTAID.Z ;  /* 0x00000000000e7919 */ /* 0x000eea0000002700 */
[----:B------:R-:W0:Y:S01]  /*00d0*/  LDC R12, c[0x0][0x370] ;  /* 0x0000dc00ff0c7b82 */ /* 0x000e220000000800 */
[----:B------:R-:W5:Y:S07]  /*00e0*/  S2R R5, SR_TID.Z ;  /* 0x0000000000057919 */ /* 0x000f6e0000002300 */
[----:B------:R-:W5:Y:S08]  /*00f0*/  LDC R11, c[0x0][0x368] ;  /* 0x0000da00ff0b7b82 */ /* 0x000f700000000800 */
[----:B------:R-:W5:Y:S01]  /*0100*/  LDC R13, c[0x0][0x374] ;  /* 0x0000dd00ff0d7b82 */ /* 0x000f620000000800 */
[----:B-1----:R1:W-:Y:S07]  /*0110*/  STL.64 [R1+0x10], R6 ;  /* 0x0000100601007387 */ /* 0x0023ee0000100a00 */
[----:B------:R-:W5:Y:S01]  /*0120*/  LDC R0, c[0x0][0x378] ;  /* 0x0000de00ff007b82 */ /* 0x000f620000000800 */
[----:B0-----:R-:W-:-:S04]  /*0130*/  IMAD R9, R7, R12, R6 ;  /* 0x0000000c07097224 */ /* 0x001fc800078e0206 */
[----:B----4-:R-:W-:Y:S01]  /*0140*/  IMAD R2, R9, R10, R4 ;  /* 0x0000000a09027224 */ /* 0x010fe200078e0204 */
[----:B---3--:R-:W-:Y:S01]  /*0150*/  STL.64 [R1+0x18], R14 ;  /* 0x0000180e01007387 */ /* 0x008fe20000100a00 */
[----:B-1----:R-:W-:Y:S01]  /*0160*/  IADD3 R6, P0, PT, R1, UR4, RZ ;  /* 0x0000000401067c10 */ /* 0x002fe2000ff1e0ff */
[----:B------:R0:W1:Y:S01]  /*0170*/  LDC.64 R8, c[0x4][R16] ;  /* 0x0100000010087b82 */ /* 0x0000620000000a00 */
[----:B--2---:R-:W-:Y:S01]  /*0180*/  IMAD R2, R2, R15, R3 ;  /* 0x0000000f02027224 */ /* 0x004fe200078e0203 */
[----:B-----5:R-:W-:Y:S02]  /*0190*/  STL.64 [R1+0x20], R10 ;  /* 0x0000200a01007387 */ /* 0x020fe40000100a00 */
[----:B------:R-:W-:Y:S02]  /*01a0*/  IMAD.X R7, RZ, RZ, UR5, P0 ;  /* 0x00000005ff077e24 */ /* 0x000fe400080e06ff */
[----:B------:R-:W-:Y:S04]  /*01b0*/  STL.64 [R1], R2 ;  /* 0x0000000201007387 */ /* 0x000fe80000100a00 */
[----:B------:R-:W-:Y:S04]  /*01c0*/  STL.64 [R1+0x28], R12 ;  /* 0x0000280c01007387 */ /* 0x000fe80000100a00 */
[----:B------:R2:W-:Y:S04]  /*01d0*/  STL.64 [R1+0x8], R4 ;  /* 0x0000080401007387 */ /* 0x0005e80000100a00 */
[----:B------:R0:W-:Y:S01]  /*01e0*/  STL [R1+0x30], R0 ;  /* 0x0000300001007387 */ /* 0x0001e20000100800 */
[----:B--2---:R-:W-:Y:S01]  /*01f0*/  IMAD.U32 R4, RZ, RZ, UR6 ;  /* 0x00000006ff047e24 */ /* 0x004fe2000f8e00ff */
[----:B------:R-:W-:-:S07]  /*0200*/  MOV R5, UR7 ;  /* 0x0000000700057c02 */ /* 0x000fce0008000f00 */
[----:B------:R-:W-:-:S07]  /*0210*/  LEPC R20, `(.L_x_0) ;  /* 0x000000001014794e */ /* 0x000fce0000000000 */
[----:B01----:R-:W-:Y:S05]  /*0220*/  CALL.ABS.NOINC R8 ;  /* 0x0000000008007343 */ /* 0x003fea0003c00000 */
.L_x_0:
[----:B------:R-:W0:Y:S01]  /*0230*/  LDC.64 R16, c[0x4][R16] ;  /* 0x0100000010107b82 */ /* 0x000e220000000a00 */
[----:B------:R-:W1:Y:S01]  /*0240*/  LDCU.64 UR4, c[0x4][0x10] ;  /* 0x01000200ff0477ac */ /* 0x000e620008000a00 */
[----:B------:R-:W-:Y:S02]  /*0250*/  CS2R R6, SRZ ;  /* 0x0000000000067805 */ /* 0x000fe4000001ff00 */
[----:B-1----:R-:W-:Y:S01]  /*0260*/  MOV R4, UR4 ;  /* 0x0000000400047c02 */ /* 0x002fe20008000f00 */
[----:B------:R-:W-:-:S07]  /*0270*/  IMAD.U32 R5, RZ, RZ, UR5 ;  /* 0x00000005ff057e24 */ /* 0x000fce000f8e00ff */
[----:B------:R-:W-:-:S07]  /*0280*/  LEPC R20, `(.L_x_1) ;  /* 0x000000001014794e */ /* 0x000fce0000000000 */
[----:B0-----:R-:W-:Y:S05]  /*0290*/  CALL.ABS.NOINC R16 ;  /* 0x0000000010007343 */ /* 0x001fea0003c00000 */
.L_x_1:
[----:B------:R-:W-:Y:S05]  /*02a0*/  EXIT ;  /* 0x000000000000794d */ /* 0x000fea0003800000 */
.L_x_2:
[----:B------:R-:W-:-:S00]  /*02b0*/  BRA `(.L_x_2) ;  /* 0xfffffffc00fc7947 */ /* 0x000fc0000383ffff */
[----:B------:R-:W-:-:S00]  /*02c0*/  NOP ;  /* 0x0000000000007918 */ /* 0x000fc00000000000 */
        /* <DEDUP_REMOVED lines=11> */
.L_x_3:


//--------------------- .nv.global.init           --------------------------
	.section	.nv.global.init,"aw",@progbits
.nv.global.init:
	.type		$str$1,@object
	.size		$str$1,($str - $str$1)
$str$1:
        /*0000*/ 	.byte	0x2d, 0x2d, 0x2d, 0x2d, 0x2d, 0x2d, 0x2d, 0x2d, 0x2d, 0x2d, 0x2d, 0x2d, 0x2e, 0x0a, 0x00
	.type		$str,@object
	.size		$str,(.L_0 - $str)
$str:
        /*000f*/ 	.byte	0x78, 0x20, 0x69, 0x6e, 0x64, 0x65, 0x78, 0x3a, 0x20, 0x25, 0x64, 0x2c, 0x20, 0x74, 0x68, 0x72
        /*001f*/ 	.byte	0x65, 0x61, 0x64, 0x49, 0x64, 0x78, 0x3a, 0x28, 0x25, 0x64, 0x2c, 0x25, 0x64, 0x2c, 0x25, 0x64
        /*002f*/ 	.byte	0x29, 0x20, 0x62, 0x6c, 0x6f, 0x63, 0x6b, 0x49, 0x64, 0x78, 0x3a, 0x28, 0x25, 0x64, 0x2c, 0x25
        /*003f*/ 	.byte	0x64, 0x2c, 0x25, 0x64, 0x29, 0x20, 0x62, 0x6c, 0x6f, 0x63, 0x6b, 0x44, 0x69, 0x6d, 0x3a, 0x28
        /*004f*/ 	.byte	0x25, 0x64, 0x2c, 0x25, 0x64, 0x2c, 0x25, 0x64, 0x29, 0x20, 0x67, 0x72, 0x69, 0x64, 0x44, 0x69
        /*005f*/ 	.byte	0x6d, 0x28, 0x25, 0x64, 0x2c, 0x25, 0x64, 0x2c, 0x25, 0x64, 0x29, 0x0a, 0x00
.L_0:


//--------------------- .nv.shared.reserved.0     --------------------------
	.section	.nv.shared.reserved.0,"aw",@nobits
	.weak		__nv_reservedSMEM_offset_0_alias
	.size		__nv_reservedSMEM_offset_0_alias, 0, 64
	.other		__nv_reservedSMEM_offset_0_alias,@"STO_CUDA_RESERVED_SHARED STV_DEFAULT"
__nv_reservedSMEM_offset_0_alias:
	.zero		0
	.zero		64


//--------------------- .nv.constant0._Z10checkIndexv --------------------------
	.section	.nv.constant0._Z10checkIndexv,"a",@progbits
	.sectionflags	@""
	.align	4
.nv.constant0._Z10checkIndexv:
	.zero		896


//--------------------- SYMBOLS --------------------------

	.type		.nv.reservedSmem.offset0,@object
	.size		.nv.reservedSmem.offset0,0x4
	.type		vprintf,@function
